//
// Generated by NVIDIA NVVM Compiler
//
// Compiler Build ID: CL-36424714
// Cuda compilation tools, release 13.0, V13.0.88
// Based on NVVM 20.0.0
//

.version 9.0
.target sm_100
.address_size 64

	// .globl	_Z7GPUiterPKiS0_PiiiS1_

.visible .entry _Z7GPUiterPKiS0_PiiiS1_(
	.param .u64 .ptr .align 1 _Z7GPUiterPKiS0_PiiiS1__param_0,
	.param .u64 .ptr .align 1 _Z7GPUiterPKiS0_PiiiS1__param_1,
	.param .u64 .ptr .align 1 _Z7GPUiterPKiS0_PiiiS1__param_2,
	.param .u32 _Z7GPUiterPKiS0_PiiiS1__param_3,
	.param .u32 _Z7GPUiterPKiS0_PiiiS1__param_4,
	.param .u64 .ptr .align 1 _Z7GPUiterPKiS0_PiiiS1__param_5
)
{
	.reg .pred 	%p<48>;
	.reg .b32 	%r<183>;
	.reg .b64 	%rd<31>;

	ld.param.u64 	%rd4, [_Z7GPUiterPKiS0_PiiiS1__param_0];
	ld.param.u64 	%rd6, [_Z7GPUiterPKiS0_PiiiS1__param_1];
	ld.param.u64 	%rd5, [_Z7GPUiterPKiS0_PiiiS1__param_2];
	ld.param.u32 	%r48, [_Z7GPUiterPKiS0_PiiiS1__param_3];
	ld.param.u32 	%r49, [_Z7GPUiterPKiS0_PiiiS1__param_4];
	ld.param.u64 	%rd7, [_Z7GPUiterPKiS0_PiiiS1__param_5];
	cvta.to.global.u64 	%rd1, %rd7;
	cvta.to.global.u64 	%rd2, %rd6;
	mov.u32 	%r50, %ctaid.x;
	mov.u32 	%r51, %ntid.x;
	mov.u32 	%r52, %tid.x;
	mad.lo.s32 	%r1, %r50, %r51, %r52;
	mov.u32 	%r53, %ctaid.y;
	mov.u32 	%r54, %ntid.y;
	mov.u32 	%r55, %tid.y;
	mad.lo.s32 	%r2, %r53, %r54, %r55;
	mad.lo.s32 	%r3, %r48, %r2, %r1;
	mul.wide.s32 	%rd8, %r3, 4;
	add.s64 	%rd9, %rd2, %rd8;
	ld.global.u32 	%r4, [%rd9];
	setp.lt.s32 	%p1, %r4, 1;
	@%p1 bra 	$L__BB0_2;
	add.s32 	%r164, %r4, -1;
	add.s64 	%rd30, %rd1, %rd8;
	setp.eq.s32 	%p47, %r164, 0;
	selp.b32 	%r165, -30, %r164, %p47;
	st.global.u32 	[%rd30], %r165;
	bra.uni 	$L__BB0_25;
$L__BB0_2:
	setp.gt.s32 	%p2, %r4, -1;
	@%p2 bra 	$L__BB0_4;
	add.s32 	%r163, %r4, 1;
	add.s64 	%rd28, %rd1, %rd8;
	st.global.u32 	[%rd28], %r163;
	bra.uni 	$L__BB0_25;
$L__BB0_4:
	max.u32 	%r57, %r2, 1;
	add.s32 	%r166, %r57, -1;
	add.s32 	%r58, %r2, 1;
	add.s32 	%r6, %r48, -1;
	min.s32 	%r7, %r58, %r6;
	setp.gt.s32 	%p3, %r166, %r7;
	mov.b32 	%r181, 0;
	@%p3 bra 	$L__BB0_22;
	max.s32 	%r8, %r1, 1;
	add.s32 	%r9, %r8, -1;
	add.s32 	%r60, %r1, 1;
	min.s32 	%r10, %r60, %r6;
	sub.s32 	%r61, %r10, %r8;
	add.s32 	%r62, %r61, 2;
	add.s32 	%r11, %r61, 1;
	and.b32  	%r12, %r62, 15;
	and.b32  	%r13, %r62, 7;
	and.b32  	%r14, %r62, 3;
	and.b32  	%r63, %r62, -16;
	neg.s32 	%r15, %r63;
	mov.b32 	%r181, 0;
$L__BB0_6:
	mov.u32 	%r16, %r166;
	setp.gt.s32 	%p4, %r9, %r10;
	@%p4 bra 	$L__BB0_21;
	setp.lt.u32 	%p5, %r11, 15;
	mul.lo.s32 	%r18, %r16, %r48;
	mov.u32 	%r176, %r9;
	@%p5 bra 	$L__BB0_11;
	add.s32 	%r168, %r9, %r18;
	mov.u32 	%r169, %r15;
	mov.u32 	%r170, %r8;
$L__BB0_9:
	.pragma "nounroll";
	mul.wide.s32 	%rd10, %r168, 4;
	add.s64 	%rd11, %rd2, %rd10;
	ld.global.u32 	%r65, [%rd11];
	setp.gt.s32 	%p6, %r65, 0;
	selp.u32 	%r66, 1, 0, %p6;
	add.s32 	%r67, %r181, %r66;
	ld.global.u32 	%r68, [%rd11+4];
	setp.gt.s32 	%p7, %r68, 0;
	selp.u32 	%r69, 1, 0, %p7;
	add.s32 	%r70, %r67, %r69;
	ld.global.u32 	%r71, [%rd11+8];
	setp.gt.s32 	%p8, %r71, 0;
	selp.u32 	%r72, 1, 0, %p8;
	add.s32 	%r73, %r70, %r72;
	ld.global.u32 	%r74, [%rd11+12];
	setp.gt.s32 	%p9, %r74, 0;
	selp.u32 	%r75, 1, 0, %p9;
	add.s32 	%r76, %r73, %r75;
	ld.global.u32 	%r77, [%rd11+16];
	setp.gt.s32 	%p10, %r77, 0;
	selp.u32 	%r78, 1, 0, %p10;
	add.s32 	%r79, %r76, %r78;
	ld.global.u32 	%r80, [%rd11+20];
	setp.gt.s32 	%p11, %r80, 0;
	selp.u32 	%r81, 1, 0, %p11;
	add.s32 	%r82, %r79, %r81;
	ld.global.u32 	%r83, [%rd11+24];
	setp.gt.s32 	%p12, %r83, 0;
	selp.u32 	%r84, 1, 0, %p12;
	add.s32 	%r85, %r82, %r84;
	ld.global.u32 	%r86, [%rd11+28];
	setp.gt.s32 	%p13, %r86, 0;
	selp.u32 	%r87, 1, 0, %p13;
	add.s32 	%r88, %r85, %r87;
	ld.global.u32 	%r89, [%rd11+32];
	setp.gt.s32 	%p14, %r89, 0;
	selp.u32 	%r90, 1, 0, %p14;
	add.s32 	%r91, %r88, %r90;
	ld.global.u32 	%r92, [%rd11+36];
	setp.gt.s32 	%p15, %r92, 0;
	selp.u32 	%r93, 1, 0, %p15;
	add.s32 	%r94, %r91, %r93;
	ld.global.u32 	%r95, [%rd11+40];
	setp.gt.s32 	%p16, %r95, 0;
	selp.u32 	%r96, 1, 0, %p16;
	add.s32 	%r97, %r94, %r96;
	ld.global.u32 	%r98, [%rd11+44];
	setp.gt.s32 	%p17, %r98, 0;
	selp.u32 	%r99, 1, 0, %p17;
	add.s32 	%r100, %r97, %r99;
	ld.global.u32 	%r101, [%rd11+48];
	setp.gt.s32 	%p18, %r101, 0;
	selp.u32 	%r102, 1, 0, %p18;
	add.s32 	%r103, %r100, %r102;
	ld.global.u32 	%r104, [%rd11+52];
	setp.gt.s32 	%p19, %r104, 0;
	selp.u32 	%r105, 1, 0, %p19;
	add.s32 	%r106, %r103, %r105;
	ld.global.u32 	%r107, [%rd11+56];
	setp.gt.s32 	%p20, %r107, 0;
	selp.u32 	%r108, 1, 0, %p20;
	add.s32 	%r109, %r106, %r108;
	ld.global.u32 	%r110, [%rd11+60];
	setp.gt.s32 	%p21, %r110, 0;
	selp.u32 	%r111, 1, 0, %p21;
	add.s32 	%r181, %r109, %r111;
	add.s32 	%r170, %r170, 16;
	add.s32 	%r169, %r169, 16;
	add.s32 	%r168, %r168, 16;
	setp.ne.s32 	%p22, %r169, 0;
	@%p22 bra 	$L__BB0_9;
	add.s32 	%r176, %r170, -1;
$L__BB0_11:
	setp.eq.s32 	%p23, %r12, 0;
	@%p23 bra 	$L__BB0_21;
	add.s32 	%r113, %r12, -1;
	setp.lt.u32 	%p24, %r113, 7;
	@%p24 bra 	$L__BB0_14;
	add.s32 	%r114, %r176, %r18;
	mul.wide.s32 	%rd12, %r114, 4;
	add.s64 	%rd13, %rd2, %rd12;
	ld.global.u32 	%r115, [%rd13];
	setp.gt.s32 	%p25, %r115, 0;
	selp.u32 	%r116, 1, 0, %p25;
	add.s32 	%r117, %r181, %r116;
	ld.global.u32 	%r118, [%rd13+4];
	setp.gt.s32 	%p26, %r118, 0;
	selp.u32 	%r119, 1, 0, %p26;
	add.s32 	%r120, %r117, %r119;
	ld.global.u32 	%r121, [%rd13+8];
	setp.gt.s32 	%p27, %r121, 0;
	selp.u32 	%r122, 1, 0, %p27;
	add.s32 	%r123, %r120, %r122;
	ld.global.u32 	%r124, [%rd13+12];
	setp.gt.s32 	%p28, %r124, 0;
	selp.u32 	%r125, 1, 0, %p28;
	add.s32 	%r126, %r123, %r125;
	ld.global.u32 	%r127, [%rd13+16];
	setp.gt.s32 	%p29, %r127, 0;
	selp.u32 	%r128, 1, 0, %p29;
	add.s32 	%r129, %r126, %r128;
	ld.global.u32 	%r130, [%rd13+20];
	setp.gt.s32 	%p30, %r130, 0;
	selp.u32 	%r131, 1, 0, %p30;
	add.s32 	%r132, %r129, %r131;
	ld.global.u32 	%r133, [%rd13+24];
	setp.gt.s32 	%p31, %r133, 0;
	selp.u32 	%r134, 1, 0, %p31;
	add.s32 	%r135, %r132, %r134;
	ld.global.u32 	%r136, [%rd13+28];
	setp.gt.s32 	%p32, %r136, 0;
	selp.u32 	%r137, 1, 0, %p32;
	add.s32 	%r181, %r135, %r137;
	add.s32 	%r176, %r176, 8;
$L__BB0_14:
	setp.eq.s32 	%p33, %r13, 0;
	@%p33 bra 	$L__BB0_21;
	add.s32 	%r139, %r13, -1;
	setp.lt.u32 	%p34, %r139, 3;
	@%p34 bra 	$L__BB0_17;
	add.s32 	%r140, %r176, %r18;
	mul.wide.s32 	%rd14, %r140, 4;
	add.s64 	%rd15, %rd2, %rd14;
	ld.global.u32 	%r141, [%rd15];
	setp.gt.s32 	%p35, %r141, 0;
	selp.u32 	%r142, 1, 0, %p35;
	add.s32 	%r143, %r181, %r142;
	ld.global.u32 	%r144, [%rd15+4];
	setp.gt.s32 	%p36, %r144, 0;
	selp.u32 	%r145, 1, 0, %p36;
	add.s32 	%r146, %r143, %r145;
	ld.global.u32 	%r147, [%rd15+8];
	setp.gt.s32 	%p37, %r147, 0;
	selp.u32 	%r148, 1, 0, %p37;
	add.s32 	%r149, %r146, %r148;
	ld.global.u32 	%r150, [%rd15+12];
	setp.gt.s32 	%p38, %r150, 0;
	selp.u32 	%r151, 1, 0, %p38;
	add.s32 	%r181, %r149, %r151;
	add.s32 	%r176, %r176, 4;
$L__BB0_17:
	setp.eq.s32 	%p39, %r14, 0;
	@%p39 bra 	$L__BB0_21;
	setp.eq.s32 	%p40, %r14, 1;
	add.s32 	%r152, %r176, %r18;
	mul.wide.s32 	%rd16, %r152, 4;
	add.s64 	%rd3, %rd2, %rd16;
	ld.global.u32 	%r153, [%rd3];
	setp.gt.s32 	%p41, %r153, 0;
	selp.u32 	%r154, 1, 0, %p41;
	add.s32 	%r181, %r181, %r154;
	@%p40 bra 	$L__BB0_21;
	setp.eq.s32 	%p42, %r14, 2;
	ld.global.u32 	%r155, [%rd3+4];
	setp.gt.s32 	%p43, %r155, 0;
	selp.u32 	%r156, 1, 0, %p43;
	add.s32 	%r181, %r181, %r156;
	@%p42 bra 	$L__BB0_21;
	ld.global.u32 	%r157, [%rd3+8];
	setp.gt.s32 	%p44, %r157, 0;
	selp.u32 	%r158, 1, 0, %p44;
	add.s32 	%r181, %r181, %r158;
$L__BB0_21:
	add.s32 	%r166, %r16, 1;
	setp.lt.s32 	%p45, %r16, %r7;
	@%p45 bra 	$L__BB0_6;
$L__BB0_22:
	cvta.to.global.u64 	%rd17, %rd4;
	add.s64 	%rd19, %rd17, %rd8;
	ld.global.u32 	%r159, [%rd19];
	setp.le.s32 	%p46, %r181, %r159;
	@%p46 bra 	$L__BB0_24;
	add.s64 	%rd23, %rd1, %rd8;
	mov.b32 	%r161, 10;
	st.global.u32 	[%rd23], %r161;
	cvta.to.global.u64 	%rd24, %rd5;
	mul.wide.s32 	%rd25, %r49, 4;
	add.s64 	%rd26, %rd24, %rd25;
	atom.global.add.u32 	%r162, [%rd26], 1;
	bra.uni 	$L__BB0_25;
$L__BB0_24:
	add.s64 	%rd21, %rd1, %rd8;
	mov.b32 	%r160, 0;
	st.global.u32 	[%rd21], %r160;
$L__BB0_25:
	ret;

}


// ===== COMPILED SASS (sm_100) =====

	.target	sm_100

	.elftype	@"ET_EXEC"


//--------------------- .note.nv.tkinfo           --------------------------
	.section	.note.nv.tkinfo,"",@"SHT_NOTE"
	.sectionflags	@"SHF_NOTE_NV_TKINFO"
	.tkinfo
        /*0018*/ 	.word	0x00000002
        /*0030*/ 	.string	""
        /*0030*/ 	.string	"ptxas"
        /*0030*/ 	.string	"Cuda compilation tools, release 13.0, V13.0.88"
        /*0030*/ 	.string	"Build cuda_13.0.r13.0/compiler.36424714_0"
        /*0030*/ 	.string	"-arch sm_100 -m 64 "



//--------------------- .note.nv.cuinfo           --------------------------
	.section	.note.nv.cuinfo,"",@"SHT_NOTE"
	.sectionflags	@"SHF_NOTE_NV_CUINFO"
        /*0018*/ 	.short	0x0002
        /*001a*/ 	.short	0x0064
        /*001c*/ 	.short	0x0082
	.zero		2


//--------------------- .nv.info                  --------------------------
	.section	.nv.info,"",@"SHT_CUDA_INFO"
	.align	4


	//----- nvinfo : EIATTR_REGCOUNT
	.align		4
        /*0000*/ 	.byte	0x04, 0x2f
        /*0002*/ 	.short	(.L_1 - .L_0)
	.align		4
.L_0:
        /*0004*/ 	.word	index@(_Z7GPUiterPKiS0_PiiiS1_)
        /*0008*/ 	.word	0x0000001e


	//----- nvinfo : EIATTR_FRAME_SIZE
	.align		4
.L_1:
        /*000c*/ 	.byte	0x04, 0x11
        /*000e*/ 	.short	(.L_3 - .L_2)
	.align		4
.L_2:
        /*0010*/ 	.word	index@(_Z7GPUiterPKiS0_PiiiS1_)
        /*0014*/ 	.word	0x00000000


	//----- nvinfo : EIATTR_MIN_STACK_SIZE
	.align		4
.L_3:
        /*0018*/ 	.byte	0x04, 0x12
        /*001a*/ 	.short	(.L_5 - .L_4)
	.align		4
.L_4:
        /*001c*/ 	.word	index@(_Z7GPUiterPKiS0_PiiiS1_)
        /*0020*/ 	.word	0x00000000
.L_5:


//--------------------- .nv.compat                --------------------------
	.section	.nv.compat,"",@"SHT_CUDA_COMPAT_INFO"
	.align	4
        /*0000*/ 	.byte	0x02, 0x09, 0x00, 0x00, 0x02, 0x02, 0x01, 0x00, 0x02, 0x05, 0x05, 0x00, 0x03, 0x07, 0x01, 0x01
        /*0010*/ 	.byte	0x02, 0x03, 0x00, 0x00, 0x02, 0x06, 0x01, 0x00, 0x04, 0x0b, 0x08, 0x00, 0x09, 0x00, 0x00, 0x00
        /*0020*/ 	.byte	0x00, 0x00, 0x00, 0x00


//--------------------- .nv.info._Z7GPUiterPKiS0_PiiiS1_ --------------------------
	.section	.nv.info._Z7GPUiterPKiS0_PiiiS1_,"",@"SHT_CUDA_INFO"
	.sectionflags	@""
	.align	4


	//----- nvinfo : EIATTR_CUDA_API_VERSION
	.align		4
        /*0000*/ 	.byte	0x04, 0x37
        /*0002*/ 	.short	(.L_7 - .L_6)
.L_6:
        /*0004*/ 	.word	0x00000082


	//----- nvinfo : EIATTR_KPARAM_INFO
	.align		4
.L_7:
        /*0008*/ 	.byte	0x04, 0x17
        /*000a*/ 	.short	(.L_9 - .L_8)
.L_8:
        /*000c*/ 	.word	0x00000000
        /*0010*/ 	.short	0x0005
        /*0012*/ 	.short	0x0020
        /*0014*/ 	.byte	0x00, 0xf5, 0x21, 0x00


	//----- nvinfo : EIATTR_KPARAM_INFO
	.align		4
.L_9:
        /*0018*/ 	.byte	0x04, 0x17
        /*001a*/ 	.short	(.L_11 - .L_10)
.L_10:
        /*001c*/ 	.word	0x00000000
        /*0020*/ 	.short	0x0004
        /*0022*/ 	.short	0x001c
        /*0024*/ 	.byte	0x00, 0xf0, 0x11, 0x00


	//----- nvinfo : EIATTR_KPARAM_INFO
	.align		4
.L_11:
        /*0028*/ 	.byte	0x04, 0x17
        /*002a*/ 	.short	(.L_13 - .L_12)
.L_12:
        /*002c*/ 	.word	0x00000000
        /*0030*/ 	.short	0x0003
        /*0032*/ 	.short	0x0018
        /*0034*/ 	.byte	0x00, 0xf0, 0x11, 0x00


	//----- nvinfo : EIATTR_KPARAM_INFO
	.align		4
.L_13:
        /*0038*/ 	.byte	0x04, 0x17
        /*003a*/ 	.short	(.L_15 - .L_14)
.L_14:
        /*003c*/ 	.word	0x00000000
        /*0040*/ 	.short	0x0002
        /*0042*/ 	.short	0x0010
        /*0044*/ 	.byte	0x00, 0xf5, 0x21, 0x00


	//----- nvinfo : EIATTR_KPARAM_INFO
	.align		4
.L_15:
        /*0048*/ 	.byte	0x04, 0x17
        /*004a*/ 	.short	(.L_17 - .L_16)
.L_16:
        /*004c*/ 	.word	0x00000000
        /*0050*/ 	.short	0x0001
        /*0052*/ 	.short	0x0008
        /*0054*/ 	.byte	0x00, 0xf5, 0x21, 0x00


	//----- nvinfo : EIATTR_KPARAM_INFO
	.align		4
.L_17:
        /*0058*/ 	.byte	0x04, 0x17
        /*005a*/ 	.short	(.L_19 - .L_18)
.L_18:
        /*005c*/ 	.word	0x00000000
        /*0060*/ 	.short	0x0000
        /*0062*/ 	.short	0x0000
        /*0064*/ 	.byte	0x00, 0xf5, 0x21, 0x00


	//----- nvinfo : EIATTR_SPARSE_MMA_MASK
	.align		4
.L_19:
        /*0068*/ 	.byte	0x03, 0x50
        /*006a*/ 	.short	0x0000


	//----- nvinfo : EIATTR_MAXREG_COUNT
	.align		4
        /*006c*/ 	.byte	0x03, 0x1b
        /*006e*/ 	.short	0x00ff


	//----- nvinfo : EIATTR_MERCURY_ISA_VERSION
	.align		4
        /*0070*/ 	.byte	0x03, 0x5f
        /*0072*/ 	.short	0x0101


	//----- nvinfo : EIATTR_INT_WARP_WIDE_INSTR_OFFSETS
	.align		4
        /*0074*/ 	.byte	0x04, 0x31
        /*0076*/ 	.short	(.L_21 - .L_20)


	//   ....[0]....
.L_20:
        /*0078*/ 	.word	0x00000f30


	//----- nvinfo : EIATTR_VRC_CTA_INIT_COUNT
	.align		4
.L_21:
        /*007c*/ 	.byte	0x02, 0x4a
	.zero		1
	.zero		1


	//----- nvinfo : EIATTR_EXIT_INSTR_OFFSETS
	.align		4
        /*0080*/ 	.byte	0x04, 0x1c
        /*0082*/ 	.short	(.L_23 - .L_22)


	//   ....[0]....
.L_22:
        /*0084*/ 	.word	0x00000160


	//   ....[1]....
        /*0088*/ 	.word	0x000001c0


	//   ....[2]....
        /*008c*/ 	.word	0x00000fe0


	//   ....[3]....
        /*0090*/ 	.word	0x00001020


	//----- nvinfo : EIATTR_CRS_STACK_SIZE
	.align		4
.L_23:
        /*0094*/ 	.byte	0x04, 0x1e
        /*0096*/ 	.short	(.L_25 - .L_24)
.L_24:
        /*0098*/ 	.word	0x00000000


	//----- nvinfo : EIATTR_CBANK_PARAM_SIZE
	.align		4
.L_25:
        /*009c*/ 	.byte	0x03, 0x19
        /*009e*/ 	.short	0x0028


	//----- nvinfo : EIATTR_PARAM_CBANK
	.align		4
        /*00a0*/ 	.byte	0x04, 0x0a
        /*00a2*/ 	.short	(.L_27 - .L_26)
	.align		4
.L_26:
        /*00a4*/ 	.word	index@(.nv.constant0._Z7GPUiterPKiS0_PiiiS1_)
        /*00a8*/ 	.short	0x0380
        /*00aa*/ 	.short	0x0028


	//----- nvinfo : EIATTR_SW_WAR
	.align		4
.L_27:
        /*00ac*/ 	.byte	0x04, 0x36
        /*00ae*/ 	.short	(.L_29 - .L_28)
.L_28:
        /*00b0*/ 	.word	0x00000008
.L_29:


//--------------------- .nv.callgraph             --------------------------
	.section	.nv.callgraph,"",@"SHT_CUDA_CALLGRAPH"
	.align	4
	.sectionentsize	8
	.align		4
        /*0000*/ 	.word	0x00000000
	.align		4
        /*0004*/ 	.word	0xffffffff
	.align		4
        /*0008*/ 	.word	0x00000000
	.align		4
        /*000c*/ 	.word	0xfffffffe
	.align		4
        /*0010*/ 	.word	0x00000000
	.align		4
        /*0014*/ 	.word	0xfffffffd
	.align		4
        /*0018*/ 	.word	0x00000000
	.align		4
        /*001c*/ 	.word	0xfffffffc


//--------------------- .text._Z7GPUiterPKiS0_PiiiS1_ --------------------------
	.section	.text._Z7GPUiterPKiS0_PiiiS1_,"ax",@progbits
	.align	128
        .global         _Z7GPUiterPKiS0_PiiiS1_
        .type           _Z7GPUiterPKiS0_PiiiS1_,@function
        .size           _Z7GPUiterPKiS0_PiiiS1_,(.L_x_15 - _Z7GPUiterPKiS0_PiiiS1_)
        .other          _Z7GPUiterPKiS0_PiiiS1_,@"STO_CUDA_ENTRY STV_DEFAULT"
_Z7GPUiterPKiS0_PiiiS1_:
.text._Z7GPUiterPKiS0_PiiiS1_:
[----:B------:R-:W-:Y:S01]  /*0000*/  LDC R1, c[0x0][0x37c] ;  /* 0x0000df00ff017b82 */ /* 0x000fe20000000800 */
[----:B------:R-:W0:Y:S07]  /*0010*/  S2R R0, SR_TID.X ;  /* 0x0000000000007919 */ /* 0x000e2e0000002100 */
[----:B------:R-:W0:Y:S01]  /*0020*/  LDC R9, c[0x0][0x360] ;  /* 0x0000d800ff097b82 */ /* 0x000e220000000800 */
[----:B------:R-:W1:Y:S01]  /*0030*/  LDCU.64 UR4, c[0x0][0x358] ;  /* 0x00006b00ff0477ac */ /* 0x000e620008000a00 */
[----:B------:R-:W2:Y:S06]  /*0040*/  S2R R5, SR_TID.Y ;  /* 0x0000000000057919 */ /* 0x000eac0000002200 */
[----:B------:R-:W0:Y:S08]  /*0050*/  S2UR UR6, SR_CTAID.X ;  /* 0x00000000000679c3 */ /* 0x000e300000002500 */
[----:B------:R-:W2:Y:S08]  /*0060*/  S2UR UR7, SR_CTAID.Y ;  /* 0x00000000000779c3 */ /* 0x000eb00000002600 */
[----:B------:R-:W2:Y:S08]  /*0070*/  LDC R6, c[0x0][0x364] ;  /* 0x0000d900ff067b82 */ /* 0x000eb00000000800 */
[----:B------:R-:W3:Y:S01]  /*0080*/  LDC R10, c[0x0][0x398] ;  /* 0x0000e600ff0a7b82 */ /* 0x000ee20000000800 */
[----:B0-----:R-:W-:-:S07]  /*0090*/  IMAD R9, R9, UR6, R0 ;  /* 0x0000000609097c24 */ /* 0x001fce000f8e0200 */
[----:B------:R-:W0:Y:S01]  /*00a0*/  LDC.64 R2, c[0x0][0x388] ;  /* 0x0000e200ff027b82 */ /* 0x000e220000000a00 */
[----:B--2---:R-:W-:-:S04]  /*00b0*/  IMAD R6, R6, UR7, R5 ;  /* 0x0000000706067c24 */ /* 0x004fc8000f8e0205 */
[----:B---3--:R-:W-:-:S04]  /*00c0*/  IMAD R0, R6, R10, R9 ;  /* 0x0000000a06007224 */ /* 0x008fc800078e0209 */
[----:B0-----:R-:W-:-:S05]  /*00d0*/  IMAD.WIDE R2, R0, 0x4, R2 ;  /* 0x0000000400027825 */ /* 0x001fca00078e0202 */
[----:B-1----:R-:W2:Y:S02]  /*00e0*/  LDG.E R7, desc[UR4][R2.64] ;  /* 0x0000000402077981 */ /* 0x002ea4000c1e1900 */
[----:B--2---:R-:W-:-:S13]  /*00f0*/  ISETP.GE.AND P0, PT, R7, 0x1, PT ;  /* 0x000000010700780c */ /* 0x004fda0003f06270 */
[----:B------:R-:W0:Y:S01]  /*0100*/  @P0 LDC.64 R4, c[0x0][0x3a0] ;  /* 0x0000e800ff040b82 */ /* 0x000e220000000a00 */
[----:B------:R-:W-:-:S05]  /*0110*/  @P0 VIADD R8, R7, 0xffffffff ;  /* 0xffffffff07080836 */ /* 0x000fca0000000000 */
[----:B------:R-:W-:-:S04]  /*0120*/  @P0 ISETP.NE.AND P1, PT, R8, RZ, PT ;  /* 0x000000ff0800020c */ /* 0x000fc80003f25270 */
[----:B------:R-:W-:Y:S01]  /*0130*/  @P0 SEL R11, R8, 0xffffffe2, P1 ;  /* 0xffffffe2080b0807 */ /* 0x000fe20000800000 */
[----:B0-----:R-:W-:-:S05]  /*0140*/  @P0 IMAD.WIDE R4, R0, 0x4, R4 ;  /* 0x0000000400040825 */ /* 0x001fca00078e0204 */
[----:B------:R0:W-:Y:S01]  /*0150*/  @P0 STG.E desc[UR4][R4.64], R11 ;  /* 0x0000000b04000986 */ /* 0x0001e2000c101904 */
[----:B------:R-:W-:Y:S05]  /*0160*/  @P0 EXIT ;  /* 0x000000000000094d */ /* 0x000fea0003800000 */
[----:B------:R-:W-:-:S13]  /*0170*/  ISETP.GT.AND P0, PT, R7, -0x1, PT ;  /* 0xffffffff0700780c */ /* 0x000fda0003f04270 */
[----:B------:R-:W1:Y:S01]  /*0180*/  @!P0 LDC.64 R2, c[0x0][0x3a0] ;  /* 0x0000e800ff028b82 */ /* 0x000e620000000a00 */
[----:B------:R-:W-:Y:S02]  /*0190*/  @!P0 VIADD R7, R7, 0x1 ;  /* 0x0000000107078836 */ /* 0x000fe40000000000 */
[----:B-1----:R-:W-:-:S05]  /*01a0*/  @!P0 IMAD.WIDE R2, R0, 0x4, R2 ;  /* 0x0000000400028825 */ /* 0x002fca00078e0202 */
[----:B------:R1:W-:Y:S01]  /*01b0*/  @!P0 STG.E desc[UR4][R2.64], R7 ;  /* 0x0000000702008986 */ /* 0x0003e2000c101904 */
[----:B------:R-:W-:Y:S05]  /*01c0*/  @!P0 EXIT ;  /* 0x000000000000894d */ /* 0x000fea0003800000 */
[----:B------:R-:W-:Y:S01]  /*01d0*/  VIADD R8, R10, 0xffffffff ;  /* 0xffffffff0a087836 */ /* 0x000fe20000000000 */
[----:B-1----:R-:W-:Y:S01]  /*01e0*/  VIMNMX.U32 R2, PT, PT, R6, 0x1, !PT ;  /* 0x0000000106027848 */ /* 0x002fe20007fe0000 */
[----:B------:R-:W-:Y:S01]  /*01f0*/  BSSY.RECONVERGENT B1, `(.L_x_0) ;  /* 0x00000cc000017945 */ /* 0x000fe20003800200 */
[----:B------:R-:W-:Y:S02]  /*0200*/  IMAD.MOV.U32 R18, RZ, RZ, RZ ;  /* 0x000000ffff127224 */ /* 0x000fe400078e00ff */
[----:B0-----:R-:W-:Y:S02]  /*0210*/  IADD3 R11, PT, PT, R2, -0x1, RZ ;  /* 0xffffffff020b7810 */ /* 0x001fe40007ffe0ff */
[----:B------:R-:W-:-:S04]  /*0220*/  VIADDMNMX R6, R6, 0x1, R8, PT ;  /* 0x0000000106067846 */ /* 0x000fc80003800108 */
[----:B------:R-:W-:-:S13]  /*0230*/  ISETP.GT.AND P0, PT, R11, R6, PT ;  /* 0x000000060b00720c */ /* 0x000fda0003f04270 */
[----:B------:R-:W-:Y:S05]  /*0240*/  @P0 BRA `(.L_x_1) ;  /* 0x0000000c00180947 */ /* 0x000fea0003800000 */
[C---:B------:R-:W-:Y:S01]  /*0250*/  VIADDMNMX R8, R9.reuse, 0x1, R8, PT ;  /* 0x0000000109087846 */ /* 0x040fe20003800108 */
[----:B------:R-:W-:Y:S01]  /*0260*/  IMAD.MOV.U32 R18, RZ, RZ, RZ ;  /* 0x000000ffff127224 */ /* 0x000fe200078e00ff */
[----:B------:R-:W-:-:S05]  /*0270*/  VIMNMX R9, PT, PT, R9, 0x1, !PT ;  /* 0x0000000109097848 */ /* 0x000fca0007fe0100 */
[----:B------:R-:W-:Y:S02]  /*0280*/  IMAD.IADD R2, R8, 0x1, -R9 ;  /* 0x0000000108027824 */ /* 0x000fe400078e0a09 */
[----:B------:R-:W-:Y:S02]  /*0290*/  VIADD R10, R9, 0xffffffff ;  /* 0xffffffff090a7836 */ /* 0x000fe40000000000 */
[C---:B------:R-:W-:Y:S01]  /*02a0*/  VIADD R3, R2.reuse, 0x1 ;  /* 0x0000000102037836 */ /* 0x040fe20000000000 */
[----:B------:R-:W-:-:S04]  /*02b0*/  IADD3 R2, PT, PT, R2, 0x2, RZ ;  /* 0x0000000202027810 */ /* 0x000fc80007ffe0ff */
[C---:B------:R-:W-:Y:S02]  /*02c0*/  LOP3.LUT R13, R2.reuse, 0xfffffff0, RZ, 0xc0, !PT ;  /* 0xfffffff0020d7812 */ /* 0x040fe400078ec0ff */
[----:B------:R-:W-:Y:S02]  /*02d0*/  ISETP.GE.U32.AND P0, PT, R3, 0xf, PT ;  /* 0x0000000f0300780c */ /* 0x000fe40003f06070 */
[C---:B------:R-:W-:Y:S01]  /*02e0*/  LOP3.LUT R25, R2.reuse, 0xf, RZ, 0xc0, !PT ;  /* 0x0000000f02197812 */ /* 0x040fe200078ec0ff */
[----:B------:R-:W-:Y:S01]  /*02f0*/  IMAD.MOV R13, RZ, RZ, -R13 ;  /* 0x000000ffff0d7224 */ /* 0x000fe200078e0a0d */
[C---:B------:R-:W-:Y:S02]  /*0300*/  LOP3.LUT R26, R2.reuse, 0x7, RZ, 0xc0, !PT ;  /* 0x00000007021a7812 */ /* 0x040fe400078ec0ff */
[----:B------:R-:W-:-:S07]  /*0310*/  LOP3.LUT R12, R2, 0x3, RZ, 0xc0, !PT ;  /* 0x00000003020c7812 */ /* 0x000fce00078ec0ff */
.L_x_12:
[----:B------:R-:W-:Y:S01]  /*0320*/  ISETP.GT.AND P1, PT, R10, R8, PT ;  /* 0x000000080a00720c */ /* 0x000fe20003f24270 */
[----:B------:R-:W-:-:S12]  /*0330*/  BSSY.RECONVERGENT B0, `(.L_x_2) ;  /* 0x00000b4000007945 */ /* 0x000fd80003800200 */
[----:B------:R-:W-:Y:S05]  /*0340*/  @P1 BRA `(.L_x_3) ;  /* 0x0000000800c81947 */ /* 0x000fea0003800000 */
[----:B------:R-:W-:Y:S01]  /*0350*/  BSSY.RECONVERGENT B2, `(.L_x_4) ;  /* 0x0000051000027945 */ /* 0x000fe20003800200 */
[----:B------:R-:W-:-:S03]  /*0360*/  MOV R4, R10 ;  /* 0x0000000a00047202 */ /* 0x000fc60000000f00 */
[----:B------:R-:W-:Y:S05]  /*0370*/  @!P0 BRA `(.L_x_5) ;  /* 0x0000000400388947 */ /* 0x000fea0003800000 */
[----:B------:R-:W0:Y:S01]  /*0380*/  LDC.64 R2, c[0x0][0x388] ;  /* 0x0000e200ff027b82 */ /* 0x000e220000000a00 */
[----:B------:R-:W1:Y:S01]  /*0390*/  LDCU UR6, c[0x0][0x398] ;  /* 0x00007300ff0677ac */ /* 0x000e620008000800 */
[----:B------:R-:W-:Y:S01]  /*03a0*/  BSSY.RECONVERGENT B3, `(.L_x_6) ;  /* 0x000004a000037945 */ /* 0x000fe20003800200 */
[----:B------:R-:W-:Y:S02]  /*03b0*/  IMAD.MOV.U32 R14, RZ, RZ, R13 ;  /* 0x000000ffff0e7224 */ /* 0x000fe400078e000d */
[----:B------:R-:W-:Y:S02]  /*03c0*/  IMAD.MOV.U32 R7, RZ, RZ, R9 ;  /* 0x000000ffff077224 */ /* 0x000fe400078e0009 */
[----:B-1----:R-:W-:-:S07]  /*03d0*/  IMAD R15, R11, UR6, R10 ;  /* 0x000000060b0f7c24 */ /* 0x002fce000f8e020a */
.L_x_7:
[----:B0-----:R-:W-:-:S05]  /*03e0*/  IMAD.WIDE R4, R15, 0x4, R2 ;  /* 0x000000040f047825 */ /* 0x001fca00078e0202 */
[----:B------:R-:W2:Y:S04]  /*03f0*/  LDG.E R16, desc[UR4][R4.64] ;  /* 0x0000000404107981 */ /* 0x000ea8000c1e1900 */
[----:B------:R-:W3:Y:S04]  /*0400*/  LDG.E R19, desc[UR4][R4.64+0x4] ;  /* 0x0000040404137981 */ /* 0x000ee8000c1e1900 */
[----:B------:R-:W4:Y:S04]  /*0410*/  LDG.E R23, desc[UR4][R4.64+0x8] ;  /* 0x0000080404177981 */ /* 0x000f28000c1e1900 */
[----:B------:R-:W5:Y:S04]  /*0420*/  LDG.E R20, desc[UR4][R4.64+0xc] ;  /* 0x00000c0404147981 */ /* 0x000f68000c1e1900 */
[----:B------:R-:W5:Y:S04]  /*0430*/  LDG.E R22, desc[UR4][R4.64+0x10] ;  /* 0x0000100404167981 */ /* 0x000f68000c1e1900 */
[----:B------:R-:W5:Y:S04]  /*0440*/  LDG.E R21, desc[UR4][R4.64+0x14] ;  /* 0x0000140404157981 */ /* 0x000f68000c1e1900 */
[----:B------:R-:W5:Y:S04]  /*0450*/  LDG.E R17, desc[UR4][R4.64+0x18] ;  /* 0x0000180404117981 */ /* 0x000f68000c1e1900 */
[----:B------:R-:W5:Y:S01]  /*0460*/  LDG.E R27, desc[UR4][R4.64+0x3c] ;  /* 0x00003c04041b7981 */ /* 0x000f62000c1e1900 */
[----:B--2---:R-:W-:-:S03]  /*0470*/  ISETP.GT.AND P1, PT, R16, RZ, PT ;  /* 0x000000ff1000720c */ /* 0x004fc60003f24270 */
[----:B------:R-:W2:Y:S01]  /*0480*/  LDG.E R16, desc[UR4][R4.64+0x1c] ;  /* 0x00001c0404107981 */ /* 0x000ea2000c1e1900 */
[----:B---3--:R-:W-:Y:S01]  /*0490*/  ISETP.GT.AND P2, PT, R19, RZ, PT ;  /* 0x000000ff1300720c */ /* 0x008fe20003f44270 */
[----:B------:R-:W-:-:S08]  /*04a0*/  VIADD R19, R18, 0x1 ;  /* 0x0000000112137836 */ /* 0x000fd00000000000 */
[----:B------:R-:W-:Y:S02]  /*04b0*/  @!P1 IADD3 R19, PT, PT, R18, RZ, RZ ;  /* 0x000000ff12139210 */ /* 0x000fe40007ffe0ff */
[----:B------:R-:W3:Y:S01]  /*04c0*/  LDG.E R18, desc[UR4][R4.64+0x20] ;  /* 0x0000200404127981 */ /* 0x000ee2000c1e1900 */
[----:B----4-:R-:W-:Y:S02]  /*04d0*/  ISETP.GT.AND P1, PT, R23, RZ, PT ;  /* 0x000000ff1700720c */ /* 0x010fe40003f24270 */
[----:B------:R-:W-:Y:S02]  /*04e0*/  VIADD R23, R19, 0x1 ;  /* 0x0000000113177836 */ /* 0x000fe40000000000 */
[----:B------:R-:W-:Y:S01]  /*04f0*/  @!P2 IMAD.MOV R23, RZ, RZ, R19 ;  /* 0x000000ffff17a224 */ /* 0x000fe200078e0213 */
[----:B-----5:R-:W-:Y:S01]  /*0500*/  ISETP.GT.AND P2, PT, R20, RZ, PT ;  /* 0x000000ff1400720c */ /* 0x020fe20003f44270 */
[----:B------:R-:W4:Y:S02]  /*0510*/  LDG.E R19, desc[UR4][R4.64+0x24] ;  /* 0x0000240404137981 */ /* 0x000f24000c1e1900 */
[----:B------:R-:W-:-:S02]  /*0520*/  VIADD R24, R23, 0x1 ;  /* 0x0000000117187836 */ /* 0x000fc40000000000 */
[----:B------:R-:W5:Y:S03]  /*0530*/  LDG.E R20, desc[UR4][R4.64+0x28] ;  /* 0x0000280404147981 */ /* 0x000f66000c1e1900 */
[----:B------:R-:W-:Y:S02]  /*0540*/  @!P1 IADD3 R24, PT, PT, R23, RZ, RZ ;  /* 0x000000ff17189210 */ /* 0x000fe40007ffe0ff */
[----:B------:R-:W-:Y:S02]  /*0550*/  ISETP.GT.AND P1, PT, R22, RZ, PT ;  /* 0x000000ff1600720c */ /* 0x000fe40003f24270 */
[----:B------:R-:W5:Y:S01]  /*0560*/  LDG.E R22, desc[UR4][R4.64+0x2c] ;  /* 0x00002c0404167981 */ /* 0x000f62000c1e1900 */
[----:B------:R-:W-:Y:S02]  /*0570*/  VIADD R23, R24, 0x1 ;  /* 0x0000000118177836 */ /* 0x000fe40000000000 */
[----:B------:R-:W-:Y:S01]  /*0580*/  @!P2 IMAD.MOV R23, RZ, RZ, R24 ;  /* 0x000000ffff17a224 */ /* 0x000fe200078e0218 */
[----:B------:R-:W-:-:S02]  /*0590*/  ISETP.GT.AND P2, PT, R21, RZ, PT ;  /* 0x000000ff1500720c */ /* 0x000fc40003f44270 */
[----:B------:R-:W5:Y:S01]  /*05a0*/  LDG.E R21, desc[UR4][R4.64+0x30] ;  /* 0x0000300404157981 */ /* 0x000f62000c1e1900 */
[----:B------:R-:W-:-:S04]  /*05b0*/  VIADD R24, R23, 0x1 ;  /* 0x0000000117187836 */ /* 0x000fc80000000000 */
[----:B------:R-:W-:-:S05]  /*05c0*/  @!P1 IADD3 R24, PT, PT, R23, RZ, RZ ;  /* 0x000000ff17189210 */ /* 0x000fca0007ffe0ff */
[----:B------:R-:W-:Y:S02]  /*05d0*/  VIADD R23, R24, 0x1 ;  /* 0x0000000118177836 */ /* 0x000fe40000000000 */
[----:B------:R-:W-:Y:S02]  /*05e0*/  @!P2 IMAD.MOV R23, RZ, RZ, R24 ;  /* 0x000000ffff17a224 */ /* 0x000fe400078e0218 */
[----:B------:R-:W5:Y:S01]  /*05f0*/  LDG.E R24, desc[UR4][R4.64+0x34] ;  /* 0x0000340404187981 */ /* 0x000f62000c1e1900 */
[----:B------:R-:W-:-:S03]  /*0600*/  ISETP.GT.AND P1, PT, R17, RZ, PT ;  /* 0x000000ff1100720c */ /* 0x000fc60003f24270 */
[----:B------:R0:W5:Y:S01]  /*0610*/  LDG.E R17, desc[UR4][R4.64+0x38] ;  /* 0x0000380404117981 */ /* 0x000162000c1e1900 */
[----:B------:R-:W-:Y:S01]  /*0620*/  VIADD R14, R14, 0x10 ;  /* 0x000000100e0e7836 */ /* 0x000fe20000000000 */
[----:B------:R-:W-:Y:S01]  /*0630*/  IADD3 R15, PT, PT, R15, 0x10, RZ ;  /* 0x000000100f0f7810 */ /* 0x000fe20007ffe0ff */
[----:B------:R-:W-:Y:S01]  /*0640*/  VIADD R7, R7, 0x10 ;  /* 0x0000001007077836 */ /* 0x000fe20000000000 */
[----:B--2---:R-:W-:Y:S01]  /*0650*/  ISETP.GT.AND P2, PT, R16, RZ, PT ;  /* 0x000000ff1000720c */ /* 0x004fe20003f44270 */
[----:B------:R-:W-:-:S05]  /*0660*/  VIADD R16, R23, 0x1 ;  /* 0x0000000117107836 */ /* 0x000fca0000000000 */
[----:B------:R-:W-:Y:S02]  /*0670*/  @!P1 IADD3 R16, PT, PT, R23, RZ, RZ ;  /* 0x000000ff17109210 */ /* 0x000fe40007ffe0ff */
[----:B---3--:R-:W-:-:S03]  /*0680*/  ISETP.GT.AND P1, PT, R18, RZ, PT ;  /* 0x000000ff1200720c */ /* 0x008fc60003f24270 */
[----:B------:R-:W-:Y:S02]  /*0690*/  VIADD R18, R16, 0x1 ;  /* 0x0000000110127836 */ /* 0x000fe40000000000 */
[----:B------:R-:W-:Y:S01]  /*06a0*/  @!P2 IMAD.MOV R18, RZ, RZ, R16 ;  /* 0x000000ffff12a224 */ /* 0x000fe200078e0210 */
[----:B----4-:R-:W-:-:S03]  /*06b0*/  ISETP.GT.AND P2, PT, R19, RZ, PT ;  /* 0x000000ff1300720c */ /* 0x010fc60003f44270 */
[----:B------:R-:W-:-:S04]  /*06c0*/  VIADD R16, R18, 0x1 ;  /* 0x0000000112107836 */ /* 0x000fc80000000000 */
[----:B------:R-:W-:Y:S02]  /*06d0*/  @!P1 IADD3 R16, PT, PT, R18, RZ, RZ ;  /* 0x000000ff12109210 */ /* 0x000fe40007ffe0ff */
[----:B-----5:R-:W-:-:S03]  /*06e0*/  ISETP.GT.AND P1, PT, R20, RZ, PT ;  /* 0x000000ff1400720c */ /* 0x020fc60003f24270 */
[----:B0-----:R-:W-:Y:S02]  /*06f0*/  VIADD R4, R16, 0x1 ;  /* 0x0000000110047836 */ /* 0x001fe40000000000 */
[----:B------:R-:W-:Y:S01]  /*0700*/  @!P2 IMAD.MOV R4, RZ, RZ, R16 ;  /* 0x000000ffff04a224 */ /* 0x000fe200078e0210 */
[----:B------:R-:W-:-:S03]  /*0710*/  ISETP.GT.AND P2, PT, R22, RZ, PT ;  /* 0x000000ff1600720c */ /* 0x000fc60003f44270 */
[----:B------:R-:W-:-:S04]  /*0720*/  VIADD R5, R4, 0x1 ;  /* 0x0000000104057836 */ /* 0x000fc80000000000 */
[----:B------:R-:W-:Y:S02]  /*0730*/  @!P1 IADD3 R5, PT, PT, R4, RZ, RZ ;  /* 0x000000ff04059210 */ /* 0x000fe40007ffe0ff */
[----:B------:R-:W-:-:S03]  /*0740*/  ISETP.GT.AND P1, PT, R21, RZ, PT ;  /* 0x000000ff1500720c */ /* 0x000fc60003f24270 */
[----:B------:R-:W-:Y:S02]  /*0750*/  VIADD R4, R5, 0x1 ;  /* 0x0000000105047836 */ /* 0x000fe40000000000 */
[----:B------:R-:W-:Y:S01]  /*0760*/  @!P2 IMAD.MOV R4, RZ, RZ, R5 ;  /* 0x000000ffff04a224 */ /* 0x000fe200078e0205 */
[----:B------:R-:W-:-:S03]  /*0770*/  ISETP.GT.AND P2, PT, R24, RZ, PT ;  /* 0x000000ff1800720c */ /* 0x000fc60003f44270 */
[----:B------:R-:W-:-:S04]  /*0780*/  VIADD R5, R4, 0x1 ;  /* 0x0000000104057836 */ /* 0x000fc80000000000 */
[----:B------:R-:W-:Y:S02]  /*0790*/  @!P1 IADD3 R5, PT, PT, R4, RZ, RZ ;  /* 0x000000ff04059210 */ /* 0x000fe40007ffe0ff */
[----:B------:R-:W-:-:S03]  /*07a0*/  ISETP.GT.AND P1, PT, R17, RZ, PT ;  /* 0x000000ff1100720c */ /* 0x000fc60003f24270 */
[----:B------:R-:W-:Y:S02]  /*07b0*/  VIADD R4, R5, 0x1 ;  /* 0x0000000105047836 */ /* 0x000fe40000000000 */
[----:B------:R-:W-:Y:S01]  /*07c0*/  @!P2 IMAD.MOV R4, RZ, RZ, R5 ;  /* 0x000000ffff04a224 */ /* 0x000fe200078e0205 */
[----:B------:R-:W-:-:S04]  /*07d0*/  ISETP.GT.AND P2, PT, R27, RZ, PT ;  /* 0x000000ff1b00720c */ /* 0x000fc80003f44270 */
[----:B------:R-:W-:-:S03]  /*07e0*/  IADD3 R5, PT, PT, R4, 0x1, RZ ;  /* 0x0000000104057810 */ /* 0x000fc60007ffe0ff */
[----:B------:R-:W-:Y:S01]  /*07f0*/  @!P1 IMAD.MOV R5, RZ, RZ, R4 ;  /* 0x000000ffff059224 */ /* 0x000fe200078e0204 */
[----:B------:R-:W-:-:S04]  /*0800*/  ISETP.NE.AND P1, PT, R14, RZ, PT ;  /* 0x000000ff0e00720c */ /* 0x000fc80003f25270 */
[----:B------:R-:W-:Y:S01]  /*0810*/  IADD3 R18, PT, PT, R5, 0x1, RZ ;  /* 0x0000000105127810 */ /* 0x000fe20007ffe0ff */
[----:B------:R-:W-:-:S08]  /*0820*/  @!P2 IMAD.MOV R18, RZ, RZ, R5 ;  /* 0x000000ffff12a224 */ /* 0x000fd000078e0205 */
[----:B------:R-:W-:Y:S05]  /*0830*/  @P1 BRA `(.L_x_7) ;  /* 0xfffffff800e81947 */ /* 0x000fea000383ffff */
[----:B------:R-:W-:Y:S05]  /*0840*/  BSYNC.RECONVERGENT B3 ;  /* 0x0000000000037941 */ /* 0x000fea0003800200 */
.L_x_6:
[----:B------:R-:W-:-:S07]  /*0850*/  VIADD R4, R7, 0xffffffff ;  /* 0xffffffff07047836 */ /* 0x000fce0000000000 */
.L_x_5:
[----:B------:R-:W-:Y:S05]  /*0860*/  BSYNC.RECONVERGENT B2 ;  /* 0x0000000000027941 */ /* 0x000fea0003800200 */
.L_x_4:
[----:B------:R-:W-:-:S13]  /*0870*/  ISETP.NE.AND P1, PT, R25, RZ, PT ;  /* 0x000000ff1900720c */ /* 0x000fda0003f25270 */
[----:B------:R-:W-:Y:S05]  /*0880*/  @!P1 BRA `(.L_x_3) ;  /* 0x0000000400789947 */ /* 0x000fea0003800000 */
[----:B------:R-:W-:Y:S01]  /*0890*/  VIADD R2, R25, 0xffffffff ;  /* 0xffffffff19027836 */ /* 0x000fe20000000000 */
[----:B------:R-:W-:Y:S01]  /*08a0*/  BSSY.RECONVERGENT B2, `(.L_x_8) ;  /* 0x0000029000027945 */ /* 0x000fe20003800200 */
[----:B------:R-:W-:-:S03]  /*08b0*/  ISETP.NE.AND P1, PT, R26, RZ, PT ;  /* 0x000000ff1a00720c */ /* 0x000fc60003f25270 */
[----:B------:R-:W-:-:S13]  /*08c0*/  ISETP.GE.U32.AND P2, PT, R2, 0x7, PT ;  /* 0x000000070200780c */ /* 0x000fda0003f46070 */
[----:B------:R-:W-:Y:S05]  /*08d0*/  @!P2 BRA `(.L_x_9) ;  /* 0x000000000094a947 */ /* 0x000fea0003800000 */
[----:B------:R-:W0:Y:S01]  /*08e0*/  LDC.64 R2, c[0x0][0x388] ;  /* 0x0000e200ff027b82 */ /* 0x000e220000000a00 */
[----:B------:R-:W1:Y:S02]  /*08f0*/  LDCU UR6, c[0x0][0x398] ;  /* 0x00007300ff0677ac */ /* 0x000e640008000800 */
[----:B-1----:R-:W-:-:S04]  /*0900*/  IMAD R5, R11, UR6, R4 ;  /* 0x000000060b057c24 */ /* 0x002fc8000f8e0204 */
        /* <DEDUP_REMOVED lines=8> */
[----:B------:R0:W5:Y:S01]  /*0990*/  LDG.E R19, desc[UR4][R2.64+0x1c] ;  /* 0x00001c0402137981 */ /* 0x000162000c1e1900 */
[----:B------:R-:W-:-:S02]  /*09a0*/  IADD3 R4, PT, PT, R4, 0x8, RZ ;  /* 0x0000000804047810 */ /* 0x000fc40007ffe0ff */
[----:B--2---:R-:W-:Y:S02]  /*09b0*/  ISETP.GT.AND P3, PT, R20, RZ, PT ;  /* 0x000000ff1400720c */ /* 0x004fe40003f64270 */
[----:B---3--:R-:W-:Y:S02]  /*09c0*/  ISETP.GT.AND P2, PT, R5, RZ, PT ;  /* 0x000000ff0500720c */ /* 0x008fe40003f44270 */
[----:B------:R-:W-:-:S09]  /*09d0*/  IADD3 R5, PT, PT, R18, 0x1, RZ ;  /* 0x0000000112057810 */ /* 0x000fd20007ffe0ff */
[----:B------:R-:W-:Y:S01]  /*09e0*/  @!P3 IMAD.MOV R5, RZ, RZ, R18 ;  /* 0x000000ffff05b224 */ /* 0x000fe200078e0212 */
[----:B----4-:R-:W-:-:S03]  /*09f0*/  ISETP.GT.AND P3, PT, R7, RZ, PT ;  /* 0x000000ff0700720c */ /* 0x010fc60003f64270 */
[C---:B------:R-:W-:Y:S01]  /*0a00*/  VIADD R7, R5.reuse, 0x1 ;  /* 0x0000000105077836 */ /* 0x040fe20000000000 */
[----:B------:R-:W-:Y:S02]  /*0a10*/  @!P2 IADD3 R7, PT, PT, R5, RZ, RZ ;  /* 0x000000ff0507a210 */ /* 0x000fe40007ffe0ff */
[----:B-----5:R-:W-:-:S03]  /*0a20*/  ISETP.GT.AND P2, PT, R14, RZ, PT ;  /* 0x000000ff0e00720c */ /* 0x020fc60003f44270 */
[----:B------:R-:W-:-:S04]  /*0a30*/  VIADD R5, R7, 0x1 ;  /* 0x0000000107057836 */ /* 0x000fc80000000000 */
[----:B------:R-:W-:Y:S01]  /*0a40*/  @!P3 IMAD.MOV R5, RZ, RZ, R7 ;  /* 0x000000ffff05b224 */ /* 0x000fe200078e0207 */
[----:B------:R-:W-:-:S04]  /*0a50*/  ISETP.GT.AND P3, PT, R15, RZ, PT ;  /* 0x000000ff0f00720c */ /* 0x000fc80003f64270 */
[----:B0-----:R-:W-:Y:S01]  /*0a60*/  IADD3 R2, PT, PT, R5, 0x1, RZ ;  /* 0x0000000105027810 */ /* 0x001fe20007ffe0ff */
        /* <DEDUP_REMOVED lines=9> */
[----:B------:R-:W-:-:S04]  /*0b00*/  @!P3 IMAD.MOV R3, RZ, RZ, R2 ;  /* 0x000000ffff03b224 */ /* 0x000fc800078e0202 */
[----:B------:R-:W-:Y:S02]  /*0b10*/  VIADD R18, R3, 0x1 ;  /* 0x0000000103127836 */ /* 0x000fe40000000000 */
[----:B------:R-:W-:-:S07]  /*0b20*/  @!P2 IMAD.MOV R18, RZ, RZ, R3 ;  /* 0x000000ffff12a224 */ /* 0x000fce00078e0203 */
.L_x_9:
[----:B------:R-:W-:Y:S05]  /*0b30*/  BSYNC.RECONVERGENT B2 ;  /* 0x0000000000027941 */ /* 0x000fea0003800200 */
.L_x_8:
        /* <DEDUP_REMOVED lines=13> */
[----:B------:R-:W5:Y:S01]  /*0c10*/  LDG.E R14, desc[UR4][R2.64+0xc] ;  /* 0x00000c04020e7981 */ /* 0x000f62000c1e1900 */
[----:B------:R-:W-:Y:S01]  /*0c20*/  VIADD R4, R4, 0x4 ;  /* 0x0000000404047836 */ /* 0x000fe20000000000 */
[----:B--2---:R-:W-:-:S02]  /*0c30*/  ISETP.GT.AND P3, PT, R15, RZ, PT ;  /* 0x000000ff0f00720c */ /* 0x004fc40003f64270 */
        /* <DEDUP_REMOVED lines=8> */
[----:B------:R-:W-:-:S05]  /*0cc0*/  @!P3 IMAD.MOV R5, RZ, RZ, R7 ;  /* 0x000000ffff05b224 */ /* 0x000fca00078e0207 */
[----:B------:R-:W-:Y:S01]  /*0cd0*/  IADD3 R18, PT, PT, R5, 0x1, RZ ;  /* 0x0000000105127810 */ /* 0x000fe20007ffe0ff */
[----:B------:R-:W-:-:S07]  /*0ce0*/  @!P2 IMAD.MOV R18, RZ, RZ, R5 ;  /* 0x000000ffff12a224 */ /* 0x000fce00078e0205 */
.L_x_11:
[----:B------:R-:W-:Y:S05]  /*0cf0*/  BSYNC.RECONVERGENT B2 ;  /* 0x0000000000027941 */ /* 0x000fea0003800200 */
.L_x_10:
[----:B------:R-:W-:Y:S05]  /*0d00*/  @!P1 BRA `(.L_x_3) ;  /* 0x0000000000589947 */ /* 0x000fea0003800000 */
[----:B------:R-:W0:Y:S01]  /*0d10*/  LDC.64 R2, c[0x0][0x388] ;  /* 0x0000e200ff027b82 */ /* 0x000e220000000a00 */
[----:B------:R-:W1:Y:S02]  /*0d20*/  LDCU UR6, c[0x0][0x398] ;  /* 0x00007300ff0677ac */ /* 0x000e640008000800 */
[----:B-1----:R-:W-:-:S04]  /*0d30*/  IMAD R5, R11, UR6, R4 ;  /* 0x000000060b057c24 */ /* 0x002fc8000f8e0204 */
[----:B0-----:R-:W-:-:S05]  /*0d40*/  IMAD.WIDE R2, R5, 0x4, R2 ;  /* 0x0000000405027825 */ /* 0x001fca00078e0202 */
[----:B------:R-:W2:Y:S01]  /*0d50*/  LDG.E R4, desc[UR4][R2.64] ;  /* 0x0000000402047981 */ /* 0x000ea2000c1e1900 */
[----:B------:R-:W-:Y:S02]  /*0d60*/  ISETP.NE.AND P2, PT, R12, 0x1, PT ;  /* 0x000000010c00780c */ /* 0x000fe40003f45270 */
[----:B--2---:R-:W-:Y:S02]  /*0d70*/  ISETP.GT.AND P1, PT, R4, RZ, PT ;  /* 0x000000ff0400720c */ /* 0x004fe40003f24270 */
[----:B------:R-:W-:-:S11]  /*0d80*/  IADD3 R4, PT, PT, R18, 0x1, RZ ;  /* 0x0000000112047810 */ /* 0x000fd60007ffe0ff */
[----:B------:R-:W-:-:S04]  /*0d90*/  @!P1 IMAD.MOV R4, RZ, RZ, R18 ;  /* 0x000000ffff049224 */ /* 0x000fc800078e0212 */
[----:B------:R-:W-:Y:S01]  /*0da0*/  IMAD.MOV.U32 R18, RZ, RZ, R4 ;  /* 0x000000ffff127224 */ /* 0x000fe200078e0004 */
[----:B------:R-:W-:Y:S06]  /*0db0*/  @!P2 BRA `(.L_x_3) ;  /* 0x00000000002ca947 */ /* 0x000fec0003800000 */
[----:B------:R-:W-:Y:S01]  /*0dc0*/  ISETP.NE.AND P2, PT, R12, 0x2, PT ;  /* 0x000000020c00780c */ /* 0x000fe20003f45270 */
[----:B------:R-:W2:-:S12]  /*0dd0*/  LDG.E R4, desc[UR4][R2.64+0x4] ;  /* 0x0000040402047981 */ /* 0x000e98000c1e1900 */
[----:B------:R-:W3:Y:S01]  /*0de0*/  @P2 LDG.E R5, desc[UR4][R2.64+0x8] ;  /* 0x0000080402052981 */ /* 0x000ee2000c1e1900 */
[----:B--2---:R-:W-:Y:S02]  /*0df0*/  ISETP.GT.AND P1, PT, R4, RZ, PT ;  /* 0x000000ff0400720c */ /* 0x004fe40003f24270 */
[----:B------:R-:W-:Y:S02]  /*0e00*/  IADD3 R4, PT, PT, R18, 0x1, RZ ;  /* 0x0000000112047810 */ /* 0x000fe40007ffe0ff */
[----:B---3--:R-:W-:-:S09]  /*0e10*/  ISETP.GT.OR P3, PT, R5, RZ, !P2 ;  /* 0x000000ff0500720c */ /* 0x008fd20005764670 */
[----:B------:R-:W-:-:S04]  /*0e20*/  @!P1 IMAD.MOV R4, RZ, RZ, R18 ;  /* 0x000000ffff049224 */ /* 0x000fc800078e0212 */
[----:B------:R-:W-:-:S05]  /*0e30*/  IMAD.MOV.U32 R18, RZ, RZ, R4 ;  /* 0x000000ffff127224 */ /* 0x000fca00078e0004 */
[----:B------:R-:W-:Y:S01]  /*0e40*/  @P2 IADD3 R4, PT, PT, R18, 0x1, RZ ;  /* 0x0000000112042810 */ /* 0x000fe20007ffe0ff */
[----:B------:R-:W-:-:S04]  /*0e50*/  @!P3 IMAD.MOV R4, RZ, RZ, R18 ;  /* 0x000000ffff04b224 */ /* 0x000fc800078e0212 */
[----:B------:R-:W-:-:S07]  /*0e60*/  @P2 IMAD.MOV.U32 R18, RZ, RZ, R4 ;  /* 0x000000ffff122224 */ /* 0x000fce00078e0004 */
.L_x_3:
[----:B------:R-:W-:Y:S05]  /*0e70*/  BSYNC.RECONVERGENT B0 ;  /* 0x0000000000007941 */ /* 0x000fea0003800200 */
.L_x_2:
[C---:B------:R-:W-:Y:S02]  /*0e80*/  ISETP.GE.AND P1, PT, R11.reuse, R6, PT ;  /* 0x000000060b00720c */ /* 0x040fe40003f26270 */
[----:B------:R-:W-:-:S11]  /*0e90*/  IADD3 R11, PT, PT, R11, 0x1, RZ ;  /* 0x000000010b0b7810 */ /* 0x000fd60007ffe0ff */
[----:B------:R-:W-:Y:S05]  /*0ea0*/  @!P1 BRA `(.L_x_12) ;  /* 0xfffffff4001c9947 */ /* 0x000fea000383ffff */
.L_x_1:
[----:B------:R-:W-:Y:S05]  /*0eb0*/  BSYNC.RECONVERGENT B1 ;  /* 0x0000000000017941 */ /* 0x000fea0003800200 */
.L_x_0:
[----:B------:R-:W0:Y:S02]  /*0ec0*/  LDC.64 R2, c[0x0][0x380] ;  /* 0x0000e000ff027b82 */ /* 0x000e240000000a00 */
[----:B0-----:R-:W-:-:S06]  /*0ed0*/  IMAD.WIDE R2, R0, 0x4, R2 ;  /* 0x0000000400027825 */ /* 0x001fcc00078e0202 */
[----:B------:R-:W2:Y:S02]  /*0ee0*/  LDG.E R3, desc[UR4][R2.64] ;  /* 0x0000000402037981 */ /* 0x000ea4000c1e1900 */
[----:B--2---:R-:W-:-:S13]  /*0ef0*/  ISETP.GT.AND P0, PT, R18, R3, PT ;  /* 0x000000031200720c */ /* 0x004fda0003f04270 */
[----:B------:R-:W-:Y:S05]  /*0f00*/  @!P0 BRA `(.L_x_13) ;  /* 0x0000000000388947 */ /* 0x000fea0003800000 */
[----:B------:R-:W0:Y:S01]  /*0f10*/  S2R R6, SR_LANEID ;  /* 0x0000000000067919 */ /* 0x000e220000000000 */
[----:B------:R-:W1:Y:S01]  /*0f20*/  LDC.64 R4, c[0x0][0x3a0] ;  /* 0x0000e800ff047b82 */ /* 0x000e620000000a00 */
[----:B------:R-:W-:Y:S01]  /*0f30*/  VOTEU.ANY UR6, UPT, PT ;  /* 0x0000000000067886 */ /* 0x000fe200038e0100 */
[----:B------:R-:W-:Y:S01]  /*0f40*/  IMAD.MOV.U32 R9, RZ, RZ, 0xa ;  /* 0x0000000aff097424 */ /* 0x000fe200078e00ff */
[----:B------:R-:W-:Y:S02]  /*0f50*/  UFLO.U32 UR7, UR6 ;  /* 0x00000006000772bd */ /* 0x000fe400080e0000 */
[----:B------:R-:W2:Y:S03]  /*0f60*/  POPC R7, UR6 ;  /* 0x0000000600077d09 */ /* 0x000ea60008000000 */
[----:B------:R-:W3:Y:S08]  /*0f70*/  LDC R11, c[0x0][0x39c] ;  /* 0x0000e700ff0b7b82 */ /* 0x000ef00000000800 */
[----:B------:R-:W3:Y:S01]  /*0f80*/  LDC.64 R2, c[0x0][0x390] ;  /* 0x0000e400ff027b82 */ /* 0x000ee20000000a00 */
[----:B-1----:R-:W-:-:S05]  /*0f90*/  IMAD.WIDE R4, R0, 0x4, R4 ;  /* 0x0000000400047825 */ /* 0x002fca00078e0204 */
[----:B------:R-:W-:Y:S01]  /*0fa0*/  STG.E desc[UR4][R4.64], R9 ;  /* 0x0000000904007986 */ /* 0x000fe2000c101904 */
[----:B0-----:R-:W-:Y:S01]  /*0fb0*/  ISETP.EQ.U32.AND P0, PT, R6, UR7, PT ;  /* 0x0000000706007c0c */ /* 0x001fe2000bf02070 */
[----:B---3--:R-:W-:-:S12]  /*0fc0*/  IMAD.WIDE R2, R11, 0x4, R2 ;  /* 0x000000040b027825 */ /* 0x008fd800078e0202 */
[----:B--2---:R-:W-:Y:S01]  /*0fd0*/  @P0 REDG.E.ADD.STRONG.GPU desc[UR4][R2.64], R7 ;  /* 0x000000070200098e */ /* 0x004fe2000c12e104 */
[----:B------:R-:W-:Y:S05]  /*0fe0*/  EXIT ;  /* 0x000000000000794d */ /* 0x000fea0003800000 */
.L_x_13:
[----:B------:R-:W0:Y:S02]  /*0ff0*/  LDC.64 R2, c[0x0][0x3a0] ;  /* 0x0000e800ff027b82 */ /* 0x000e240000000a00 */
[----:B0-----:R-:W-:-:S05]  /*1000*/  IMAD.WIDE R2, R0, 0x4, R2 ;  /* 0x0000000400027825 */ /* 0x001fca00078e0202 */
[----:B------:R-:W-:Y:S01]  /*1010*/  STG.E desc[UR4][R2.64], RZ ;  /* 0x000000ff02007986 */ /* 0x000fe2000c101904 */
[----:B------:R-:W-:Y:S05]  /*1020*/  EXIT ;  /* 0x000000000000794d */ /* 0x000fea0003800000 */
.L_x_14:
[----:B------:R-:W-:-:S00]  /*1030*/  BRA `(.L_x_14) ;  /* 0xfffffffc00fc7947 */ /* 0x000fc0000383ffff */
[----:B------:R-:W-:-:S00]  /*1040*/  NOP ;  /* 0x0000000000007918 */ /* 0x000fc00000000000 */
        /* <DEDUP_REMOVED lines=11> */
.L_x_15:


//--------------------- .nv.shared.reserved.0     --------------------------
	.section	.nv.shared.reserved.0,"aw",@nobits
	.weak		__nv_reservedSMEM_offset_0_alias
	.size		__nv_reservedSMEM_offset_0_alias, 0, 64
	.other		__nv_reservedSMEM_offset_0_alias,@"STO_CUDA_RESERVED_SHARED STV_DEFAULT"
__nv_reservedSMEM_offset_0_alias:
	.zero		0
	.zero		64


//--------------------- .nv.constant0._Z7GPUiterPKiS0_PiiiS1_ --------------------------
	.section	.nv.constant0._Z7GPUiterPKiS0_PiiiS1_,"a",@progbits
	.sectionflags	@""
	.align	4
.nv.constant0._Z7GPUiterPKiS0_PiiiS1_:
	.zero		936


//--------------------- SYMBOLS --------------------------

	.type		.nv.reservedSmem.offset0,@object
	.size		.nv.reservedSmem.offset0,0x4
